	.headerflags	@"EF_CUDA_TEXMODE_UNIFIED EF_CUDA_64BIT_ADDRESS EF_CUDA_ACCELERATORS EF_CUDA_SM90 EF_CUDA_VIRTUAL_SM(EF_CUDA_SM90)"
	.elftype	@"ET_EXEC"


//--------------------- .nv.info                  --------------------------
	.section	.nv.info,"",@"SHT_CUDA_INFO"
	.align	4


	//----- nvinfo : EIATTR_REGCOUNT
	.align		4
        /*0000*/ 	.byte	0x04, 0x2f
        /*0002*/ 	.short	(.L_1 - .L_0)
	.align		4
.L_0:
        /*0004*/ 	.word	index@(triton_poi_fused_convolution_29)
        /*0008*/ 	.word	0x0000000c


	//----- nvinfo : EIATTR_MIN_STACK_SIZE
	.align		4
.L_1:
        /*000c*/ 	.byte	0x04, 0x12
        /*000e*/ 	.short	(.L_3 - .L_2)
	.align		4
.L_2:
        /*0010*/ 	.word	index@(triton_poi_fused_convolution_29)
        /*0014*/ 	.word	0x00000000


	//----- nvinfo : EIATTR_FRAME_SIZE
	.align		4
.L_3:
        /*0018*/ 	.byte	0x04, 0x11
        /*001a*/ 	.short	(.L_5 - .L_4)
	.align		4
.L_4:
        /*001c*/ 	.word	index@(triton_poi_fused_convolution_29)
        /*0020*/ 	.word	0x00000000


	//----- nvinfo : EIATTR_MIN_STACK_SIZE
	.align		4
.L_5:
        /*0024*/ 	.byte	0x04, 0x12
        /*0026*/ 	.short	(.L_7 - .L_6)
	.align		4
.L_6:
        /*0028*/ 	.word	index@(triton_poi_fused_convolution_29)
        /*002c*/ 	.word	0x00000000
.L_7:


//--------------------- .nv.info.triton_poi_fused_convolution_29 --------------------------
	.section	.nv.info.triton_poi_fused_convolution_29,"",@"SHT_CUDA_INFO"
	.sectionflags	@""
	.align	4


	//----- nvinfo : EIATTR_CUDA_API_VERSION
	.align		4
        /*0000*/ 	.byte	0x04, 0x37
        /*0002*/ 	.short	(.L_9 - .L_8)
.L_8:
        /*0004*/ 	.word	0x0000007c


	//----- nvinfo : EIATTR_KPARAM_INFO
	.align		4
.L_9:
        /*0008*/ 	.byte	0x04, 0x17
        /*000a*/ 	.short	(.L_11 - .L_10)
.L_10:
        /*000c*/ 	.word	0x00000000
        /*0010*/ 	.short	0x0002
        /*0012*/ 	.short	0x0010
        /*0014*/ 	.byte	0x00, 0xf0, 0x11, 0x00


	//----- nvinfo : EIATTR_KPARAM_INFO
	.align		4
.L_11:
        /*0018*/ 	.byte	0x04, 0x17
        /*001a*/ 	.short	(.L_13 - .L_12)
.L_12:
        /*001c*/ 	.word	0x00000000
        /*0020*/ 	.short	0x0001
        /*0022*/ 	.short	0x0008
        /*0024*/ 	.byte	0x00, 0xf4, 0x21, 0x00


	//----- nvinfo : EIATTR_KPARAM_INFO
	.align		4
.L_13:
        /*0028*/ 	.byte	0x04, 0x17
        /*002a*/ 	.short	(.L_15 - .L_14)
.L_14:
        /*002c*/ 	.word	0x00000000
        /*0030*/ 	.short	0x0000
        /*0032*/ 	.short	0x0000
        /*0034*/ 	.byte	0x00, 0xf4, 0x21, 0x00


	//----- nvinfo : EIATTR_SPARSE_MMA_MASK
	.align		4
.L_15:
        /*0038*/ 	.byte	0x03, 0x50
        /*003a*/ 	.short	0x0000


	//----- nvinfo : EIATTR_MAXREG_COUNT
	.align		4
        /*003c*/ 	.byte	0x03, 0x1b
        /*003e*/ 	.short	0x00ff


	//----- nvinfo : EIATTR_EXIT_INSTR_OFFSETS
	.align		4
        /*0040*/ 	.byte	0x04, 0x1c
        /*0042*/ 	.short	(.L_17 - .L_16)


	//   ....[0]....
.L_16:
        /*0044*/ 	.word	0x000001a0


	//   ....[1]....
        /*0048*/ 	.word	0x000001c0


	//----- nvinfo : EIATTR_REQNTID
	.align		4
.L_17:
        /*004c*/ 	.byte	0x04, 0x10
        /*004e*/ 	.short	(.L_19 - .L_18)
.L_18:
        /*0050*/ 	.word	0x00000080
        /*0054*/ 	.word	0x00000001
        /*0058*/ 	.word	0x00000001


	//----- nvinfo : EIATTR_CBANK_PARAM_SIZE
	.align		4
.L_19:
        /*005c*/ 	.byte	0x03, 0x19
        /*005e*/ 	.short	0x0014


	//----- nvinfo : EIATTR_PARAM_CBANK
	.align		4
        /*0060*/ 	.byte	0x04, 0x0a
        /*0062*/ 	.short	(.L_21 - .L_20)
	.align		4
.L_20:
        /*0064*/ 	.word	index@(.nv.constant0.triton_poi_fused_convolution_29)
        /*0068*/ 	.short	0x0210
        /*006a*/ 	.short	0x0014


	//----- nvinfo : EIATTR_SW_WAR
	.align		4
.L_21:
        /*006c*/ 	.byte	0x04, 0x36
        /*006e*/ 	.short	(.L_23 - .L_22)
.L_22:
        /*0070*/ 	.word	0x00000008
.L_23:


//--------------------- .nv.callgraph             --------------------------
	.section	.nv.callgraph,"",@"SHT_CUDA_CALLGRAPH"
	.align	4
	.sectionentsize	8
	.align		4
        /*0000*/ 	.word	0x00000000
	.align		4
        /*0004*/ 	.word	0xffffffff
	.align		4
        /*0008*/ 	.word	0x00000000
	.align		4
        /*000c*/ 	.word	0xfffffffe
	.align		4
        /*0010*/ 	.word	0x00000000
	.align		4
        /*0014*/ 	.word	0xfffffffd
	.align		4
        /*0018*/ 	.word	0x00000000
	.align		4
        /*001c*/ 	.word	0xfffffffc


//--------------------- .text.triton_poi_fused_convolution_29 --------------------------
	.section	.text.triton_poi_fused_convolution_29,"ax",@progbits
	.align	128
        .global         triton_poi_fused_convolution_29
        .type           triton_poi_fused_convolution_29,@function
        .size           triton_poi_fused_convolution_29,(.L_x_1 - triton_poi_fused_convolution_29)
        .other          triton_poi_fused_convolution_29,@"STO_CUDA_ENTRY STV_DEFAULT"
triton_poi_fused_convolution_29:
.text.triton_poi_fused_convolution_29:
[----:B------:R-:W0:Y:S02]  /*0000*/  LDC R1, c[0x0][0x28] ;  /* 0x00000a00ff017b82 */ /* 0x000e240000000800 */
[----:B------:R-:W1:Y:S01]  /*0010*/  S2R R0, SR_TID.X ;  /* 0x0000000000007919 */ /* 0x000e620000002100 */
[----:B------:R-:W2:Y:S01]  /*0020*/  LDC.64 R4, c[0x0][0x218] ;  /* 0x00008600ff047b82 */ /* 0x000ea20000000a00 */
[----:B------:R-:W-:Y:S01]  /*0030*/  ULDC.64 UR4, c[0x0][0x208] ;  /* 0x0000820000047ab9 */ /* 0x000fe20000000a00 */
[----:B------:R-:W3:Y:S06]  /*0040*/  S2R R7, SR_CTAID.X ;  /* 0x0000000000077919 */ /* 0x000eec0000002500 */
[----:B------:R-:W4:Y:S01]  /*0050*/  LDC.64 R2, c[0x0][0x210] ;  /* 0x00008400ff027b82 */ /* 0x000f220000000a00 */
[----:B-1----:R-:W-:-:S05]  /*0060*/  IMAD.SHL.U32 R0, R0, 0x2, RZ ;  /* 0x0000000200007824 */ /* 0x002fca00078e00ff */
[----:B------:R-:W-:-:S04]  /*0070*/  LOP3.LUT R0, R0, 0xfe, RZ, 0xc0, !PT ;  /* 0x000000fe00007812 */ /* 0x000fc800078ec0ff */
[----:B---3--:R-:W-:-:S04]  /*0080*/  LEA R7, R7, R0, 0x8 ;  /* 0x0000000007077211 */ /* 0x008fc800078e40ff */
[C---:B------:R-:W-:Y:S01]  /*0090*/  ISETP.GE.AND P0, PT, R7.reuse, 0x120, PT ;  /* 0x000001200700780c */ /* 0x040fe20003f06270 */
[----:B------:R-:W-:-:S04]  /*00a0*/  IMAD.HI R0, R7, 0x38e38e39, RZ ;  /* 0x38e38e3907007827 */ /* 0x000fc800078e02ff */
[----:B----4-:R-:W-:Y:S01]  /*00b0*/  IMAD.WIDE R2, R7, 0x4, R2 ;  /* 0x0000000407027825 */ /* 0x010fe200078e0202 */
[----:B------:R-:W-:Y:S02]  /*00c0*/  SHF.R.U32.HI R9, RZ, 0x1f, R0 ;  /* 0x0000001fff097819 */ /* 0x000fe40000011600 */
[----:B------:R-:W-:Y:S02]  /*00d0*/  CS2R R6, SRZ ;  /* 0x0000000000067805 */ /* 0x000fe4000001ff00 */
[----:B------:R-:W-:-:S04]  /*00e0*/  LEA.HI.SX32 R9, R0, R9, 0x1d ;  /* 0x0000000900097211 */ /* 0x000fc800078feaff */
[----:B------:R-:W3:Y:S01]  /*00f0*/  @!P0 LDG.E.64 R6, desc[UR4][R2.64] ;  /* 0x0000000402068981 */ /* 0x000ee2000c1e1b00 */
[----:B------:R-:W-:-:S04]  /*0100*/  LEA.HI R0, R9, R9, RZ, 0x1 ;  /* 0x0000000909007211 */ /* 0x000fc800078f08ff */
[----:B------:R-:W-:-:S05]  /*0110*/  LOP3.LUT R0, R0, 0xfffffffe, RZ, 0xc0, !PT ;  /* 0xfffffffe00007812 */ /* 0x000fca00078ec0ff */
[----:B------:R-:W-:Y:S02]  /*0120*/  IMAD.IADD R9, R9, 0x1, -R0 ;  /* 0x0000000109097824 */ /* 0x000fe400078e0a00 */
[----:B------:R-:W-:Y:S02]  /*0130*/  IMAD.MOV.U32 R0, RZ, RZ, RZ ;  /* 0x000000ffff007224 */ /* 0x000fe400078e00ff */
[----:B--2---:R-:W-:Y:S01]  /*0140*/  IMAD.WIDE R4, R9, 0x4, R4 ;  /* 0x0000000409047825 */ /* 0x004fe200078e0204 */
[----:B------:R-:W-:-:S04]  /*0150*/  HFMA2.MMA R9, -RZ, RZ, 0, 0 ;  /* 0x00000000ff097435 */ /* 0x000fc800000001ff */
[----:B------:R-:W3:Y:S06]  /*0160*/  @!P0 LDG.E.EL R0, desc[UR4][R4.64] ;  /* 0x0000000404008981 */ /* 0x000eec000c2e1900 */
[----:B------:R-:W2:Y:S01]  /*0170*/  @!P0 LDG.E.EL R9, desc[UR4][R4.64] ;  /* 0x0000000404098981 */ /* 0x000ea2000c2e1900 */
[----:B---3--:R-:W-:Y:S01]  /*0180*/  FADD R7, R0, R7 ;  /* 0x0000000700077221 */ /* 0x008fe20000000000 */
[----:B--2---:R-:W-:Y:S01]  /*0190*/  FADD R6, R9, R6 ;  /* 0x0000000609067221 */ /* 0x004fe20000000000 */
[----:B------:R-:W-:Y:S06]  /*01a0*/  @P0 EXIT ;  /* 0x000000000000094d */ /* 0x000fec0003800000 */
[----:B------:R-:W-:Y:S01]  /*01b0*/  STG.E.64 desc[UR4][R2.64], R6 ;  /* 0x0000000602007986 */ /* 0x000fe2000c101b04 */
[----:B------:R-:W-:Y:S05]  /*01c0*/  EXIT ;  /* 0x000000000000794d */ /* 0x000fea0003800000 */
.L_x_0:
[----:B------:R-:W-:-:S00]  /*01d0*/  BRA `(.L_x_0) ;  /* 0xfffffffc00fc7947 */ /* 0x000fc0000383ffff */
[----:B------:R-:W-:-:S00]  /*01e0*/  NOP ;  /* 0x0000000000007918 */ /* 0x000fc00000000000 */
        /* <DEDUP_REMOVED lines=9> */
.L_x_1:


//--------------------- .nv.constant0.triton_poi_fused_convolution_29 --------------------------
	.section	.nv.constant0.triton_poi_fused_convolution_29,"a",@progbits
	.sectionflags	@""
	.align	4
.nv.constant0.triton_poi_fused_convolution_29:
	.zero		548
